//
// Generated by NVIDIA NVVM Compiler
//
// Compiler Build ID: CL-36424714
// Cuda compilation tools, release 13.0, V13.0.88
// Based on NVVM 20.0.0
//

.version 9.0
.target sm_100
.address_size 64

	// .globl	_Z10scalePixelPhS_ii

.visible .entry _Z10scalePixelPhS_ii(
	.param .u64 .ptr .align 1 _Z10scalePixelPhS_ii_param_0,
	.param .u64 .ptr .align 1 _Z10scalePixelPhS_ii_param_1,
	.param .u32 _Z10scalePixelPhS_ii_param_2,
	.param .u32 _Z10scalePixelPhS_ii_param_3
)
{
	.reg .pred 	%p<4>;
	.reg .b16 	%rs<2>;
	.reg .b32 	%r<13>;
	.reg .b64 	%rd<8>;
	.reg .b64 	%fd<3>;

	ld.param.u64 	%rd1, [_Z10scalePixelPhS_ii_param_0];
	ld.param.u64 	%rd2, [_Z10scalePixelPhS_ii_param_1];
	ld.param.u32 	%r4, [_Z10scalePixelPhS_ii_param_2];
	ld.param.u32 	%r3, [_Z10scalePixelPhS_ii_param_3];
	mov.u32 	%r5, %ctaid.y;
	mov.u32 	%r6, %ntid.y;
	mov.u32 	%r7, %tid.y;
	mad.lo.s32 	%r1, %r5, %r6, %r7;
	mov.u32 	%r8, %ctaid.x;
	mov.u32 	%r9, %ntid.x;
	mov.u32 	%r10, %tid.x;
	mad.lo.s32 	%r2, %r8, %r9, %r10;
	setp.ge.s32 	%p1, %r1, %r4;
	setp.ge.s32 	%p2, %r2, %r3;
	or.pred  	%p3, %p1, %p2;
	@%p3 bra 	$L__BB0_2;
	cvta.to.global.u64 	%rd3, %rd1;
	cvta.to.global.u64 	%rd4, %rd2;
	mad.lo.s32 	%r11, %r3, %r1, %r2;
	cvt.s64.s32 	%rd5, %r11;
	add.s64 	%rd6, %rd3, %rd5;
	ld.global.u8 	%rs1, [%rd6];
	cvt.rn.f64.u16 	%fd1, %rs1;
	add.f64 	%fd2, %fd1, %fd1;
	cvt.rzi.u32.f64 	%r12, %fd2;
	add.s64 	%rd7, %rd4, %rd5;
	st.global.u8 	[%rd7], %r12;
$L__BB0_2:
	ret;

}
	// .globl	_Z9rgbToGrayPhS_ii
.visible .entry _Z9rgbToGrayPhS_ii(
	.param .u64 .ptr .align 1 _Z9rgbToGrayPhS_ii_param_0,
	.param .u64 .ptr .align 1 _Z9rgbToGrayPhS_ii_param_1,
	.param .u32 _Z9rgbToGrayPhS_ii_param_2,
	.param .u32 _Z9rgbToGrayPhS_ii_param_3
)
{
	.reg .pred 	%p<4>;
	.reg .b16 	%rs<4>;
	.reg .b32 	%r<14>;
	.reg .b32 	%f<7>;
	.reg .b64 	%rd<9>;

	ld.param.u64 	%rd1, [_Z9rgbToGrayPhS_ii_param_0];
	ld.param.u64 	%rd2, [_Z9rgbToGrayPhS_ii_param_1];
	ld.param.u32 	%r4, [_Z9rgbToGrayPhS_ii_param_2];
	ld.param.u32 	%r3, [_Z9rgbToGrayPhS_ii_param_3];
	mov.u32 	%r5, %ctaid.y;
	mov.u32 	%r6, %ntid.y;
	mov.u32 	%r7, %tid.y;
	mad.lo.s32 	%r1, %r5, %r6, %r7;
	mov.u32 	%r8, %ctaid.x;
	mov.u32 	%r9, %ntid.x;
	mov.u32 	%r10, %tid.x;
	mad.lo.s32 	%r2, %r8, %r9, %r10;
	setp.ge.s32 	%p1, %r1, %r4;
	setp.ge.s32 	%p2, %r2, %r3;
	or.pred  	%p3, %p1, %p2;
	@%p3 bra 	$L__BB1_2;
	cvta.to.global.u64 	%rd3, %rd1;
	cvta.to.global.u64 	%rd4, %rd2;
	mad.lo.s32 	%r11, %r3, %r1, %r2;
	mul.lo.s32 	%r12, %r11, 3;
	cvt.s64.s32 	%rd5, %r12;
	add.s64 	%rd6, %rd3, %rd5;
	ld.global.u8 	%rs1, [%rd6];
	ld.global.u8 	%rs2, [%rd6+1];
	ld.global.u8 	%rs3, [%rd6+2];
	cvt.rn.f32.u16 	%f1, %rs1;
	cvt.rn.f32.u16 	%f2, %rs2;
	mul.f32 	%f3, %f2, 0f3F35C28F;
	fma.rn.f32 	%f4, %f1, 0f3E570A3D, %f3;
	cvt.rn.f32.u16 	%f5, %rs3;
	fma.rn.f32 	%f6, %f5, 0f3D8F5C29, %f4;
	cvt.rzi.u32.f32 	%r13, %f6;
	cvt.s64.s32 	%rd7, %r11;
	add.s64 	%rd8, %rd4, %rd7;
	st.global.u8 	[%rd8], %r13;
$L__BB1_2:
	ret;

}
	// .globl	_Z10blurKernelPhS_iii
.visible .entry _Z10blurKernelPhS_iii(
	.param .u64 .ptr .align 1 _Z10blurKernelPhS_iii_param_0,
	.param .u64 .ptr .align 1 _Z10blurKernelPhS_iii_param_1,
	.param .u32 _Z10blurKernelPhS_iii_param_2,
	.param .u32 _Z10blurKernelPhS_iii_param_3,
	.param .u32 _Z10blurKernelPhS_iii_param_4
)
{
	.reg .pred 	%p<91>;
	.reg .b16 	%rs<5>;
	.reg .b32 	%r<192>;
	.reg .b64 	%rd<15>;

	ld.param.u64 	%rd6, [_Z10blurKernelPhS_iii_param_0];
	ld.param.u64 	%rd5, [_Z10blurKernelPhS_iii_param_1];
	ld.param.u32 	%r100, [_Z10blurKernelPhS_iii_param_2];
	ld.param.u32 	%r101, [_Z10blurKernelPhS_iii_param_3];
	ld.param.u32 	%r102, [_Z10blurKernelPhS_iii_param_4];
	cvta.to.global.u64 	%rd1, %rd6;
	mov.u32 	%r103, %ctaid.y;
	mov.u32 	%r104, %ntid.y;
	mov.u32 	%r105, %tid.y;
	mad.lo.s32 	%r1, %r103, %r104, %r105;
	mov.u32 	%r106, %ctaid.x;
	mov.u32 	%r107, %ntid.x;
	mov.u32 	%r108, %tid.x;
	mad.lo.s32 	%r2, %r106, %r107, %r108;
	setp.ge.s32 	%p2, %r1, %r100;
	setp.ge.s32 	%p3, %r2, %r101;
	or.pred  	%p4, %p2, %p3;
	@%p4 bra 	$L__BB2_44;
	neg.s32 	%r3, %r102;
	setp.lt.s32 	%p5, %r102, 0;
	@%p5 bra 	$L__BB2_43;
	shl.b32 	%r110, %r102, 1;
	and.b32  	%r4, %r110, 6;
	and.b32  	%r5, %r102, 1;
	sub.s32 	%r6, 3, %r102;
	and.b32  	%r111, %r110, -8;
	neg.s32 	%r7, %r111;
	sub.s32 	%r8, %r2, %r102;
	mov.b32 	%r170, 0;
	mov.u32 	%r144, %r3;
	mov.u32 	%r171, %r170;
$L__BB2_3:
	setp.lt.u32 	%p6, %r102, 4;
	add.s32 	%r112, %r144, %r1;
	setp.gt.s32 	%p7, %r112, -1;
	setp.lt.s32 	%p8, %r112, %r100;
	and.pred  	%p1, %p7, %p8;
	mul.lo.s32 	%r12, %r112, %r101;
	mov.u32 	%r180, %r3;
	@%p6 bra 	$L__BB2_23;
	add.s32 	%r147, %r8, %r12;
	mov.u32 	%r148, %r8;
	mov.u32 	%r149, %r7;
	mov.u32 	%r150, %r6;
$L__BB2_5:
	.pragma "nounroll";
	setp.gt.s32 	%p9, %r148, -1;
	setp.lt.s32 	%p10, %r148, %r101;
	and.pred  	%p11, %p9, %p10;
	and.pred  	%p12, %p1, %p11;
	cvt.s64.s32 	%rd7, %r147;
	add.s64 	%rd2, %rd1, %rd7;
	not.pred 	%p13, %p12;
	@%p13 bra 	$L__BB2_7;
	ld.global.u8 	%r113, [%rd2];
	add.s32 	%r171, %r171, %r113;
	add.s32 	%r170, %r170, 1;
$L__BB2_7:
	add.s32 	%r114, %r148, 1;
	setp.gt.s32 	%p14, %r114, -1;
	setp.lt.s32 	%p15, %r114, %r101;
	and.pred  	%p16, %p14, %p15;
	and.pred  	%p17, %p1, %p16;
	not.pred 	%p18, %p17;
	@%p18 bra 	$L__BB2_9;
	ld.global.u8 	%r115, [%rd2+1];
	add.s32 	%r171, %r171, %r115;
	add.s32 	%r170, %r170, 1;
$L__BB2_9:
	add.s32 	%r116, %r148, 2;
	setp.gt.s32 	%p19, %r116, -1;
	setp.lt.s32 	%p20, %r116, %r101;
	and.pred  	%p21, %p19, %p20;
	and.pred  	%p22, %p1, %p21;
	not.pred 	%p23, %p22;
	@%p23 bra 	$L__BB2_11;
	ld.global.u8 	%r117, [%rd2+2];
	add.s32 	%r171, %r171, %r117;
	add.s32 	%r170, %r170, 1;
$L__BB2_11:
	add.s32 	%r118, %r148, 3;
	setp.gt.s32 	%p24, %r118, -1;
	setp.lt.s32 	%p25, %r118, %r101;
	and.pred  	%p26, %p24, %p25;
	and.pred  	%p27, %p1, %p26;
	not.pred 	%p28, %p27;
	@%p28 bra 	$L__BB2_13;
	ld.global.u8 	%r119, [%rd2+3];
	add.s32 	%r171, %r171, %r119;
	add.s32 	%r170, %r170, 1;
$L__BB2_13:
	add.s32 	%r120, %r148, 4;
	setp.gt.s32 	%p29, %r120, -1;
	setp.lt.s32 	%p30, %r120, %r101;
	and.pred  	%p31, %p29, %p30;
	and.pred  	%p32, %p1, %p31;
	not.pred 	%p33, %p32;
	@%p33 bra 	$L__BB2_15;
	ld.global.u8 	%r121, [%rd2+4];
	add.s32 	%r171, %r171, %r121;
	add.s32 	%r170, %r170, 1;
$L__BB2_15:
	add.s32 	%r122, %r148, 5;
	setp.gt.s32 	%p34, %r122, -1;
	setp.lt.s32 	%p35, %r122, %r101;
	and.pred  	%p36, %p34, %p35;
	and.pred  	%p37, %p1, %p36;
	not.pred 	%p38, %p37;
	@%p38 bra 	$L__BB2_17;
	ld.global.u8 	%r123, [%rd2+5];
	add.s32 	%r171, %r171, %r123;
	add.s32 	%r170, %r170, 1;
$L__BB2_17:
	add.s32 	%r124, %r148, 6;
	setp.gt.s32 	%p39, %r124, -1;
	setp.lt.s32 	%p40, %r124, %r101;
	and.pred  	%p41, %p39, %p40;
	and.pred  	%p42, %p1, %p41;
	not.pred 	%p43, %p42;
	@%p43 bra 	$L__BB2_19;
	ld.global.u8 	%r125, [%rd2+6];
	add.s32 	%r171, %r171, %r125;
	add.s32 	%r170, %r170, 1;
$L__BB2_19:
	add.s32 	%r126, %r148, 7;
	setp.gt.s32 	%p44, %r126, -1;
	setp.lt.s32 	%p45, %r126, %r101;
	and.pred  	%p46, %p44, %p45;
	and.pred  	%p47, %p1, %p46;
	not.pred 	%p48, %p47;
	@%p48 bra 	$L__BB2_21;
	ld.global.u8 	%r127, [%rd2+7];
	add.s32 	%r171, %r171, %r127;
	add.s32 	%r170, %r170, 1;
$L__BB2_21:
	add.s32 	%r150, %r150, 8;
	add.s32 	%r149, %r149, 8;
	add.s32 	%r148, %r148, 8;
	add.s32 	%r147, %r147, 8;
	setp.ne.s32 	%p49, %r149, 0;
	@%p49 bra 	$L__BB2_5;
	add.s32 	%r180, %r150, -3;
$L__BB2_23:
	setp.lt.u32 	%p50, %r4, 3;
	@%p50 bra 	$L__BB2_33;
	add.s32 	%r60, %r180, %r2;
	setp.gt.s32 	%p51, %r60, -1;
	setp.lt.s32 	%p52, %r60, %r101;
	and.pred  	%p53, %p51, %p52;
	and.pred  	%p55, %p1, %p53;
	add.s32 	%r128, %r60, %r12;
	cvt.s64.s32 	%rd8, %r128;
	add.s64 	%rd3, %rd1, %rd8;
	not.pred 	%p56, %p55;
	@%p56 bra 	$L__BB2_26;
	ld.global.u8 	%r129, [%rd3];
	add.s32 	%r171, %r171, %r129;
	add.s32 	%r170, %r170, 1;
$L__BB2_26:
	add.s32 	%r130, %r60, 1;
	setp.gt.s32 	%p57, %r130, -1;
	setp.lt.s32 	%p58, %r130, %r101;
	and.pred  	%p59, %p57, %p58;
	and.pred  	%p60, %p1, %p59;
	not.pred 	%p61, %p60;
	@%p61 bra 	$L__BB2_28;
	ld.global.u8 	%r131, [%rd3+1];
	add.s32 	%r171, %r171, %r131;
	add.s32 	%r170, %r170, 1;
$L__BB2_28:
	add.s32 	%r132, %r60, 2;
	setp.gt.s32 	%p62, %r132, -1;
	setp.lt.s32 	%p63, %r132, %r101;
	and.pred  	%p64, %p62, %p63;
	and.pred  	%p65, %p1, %p64;
	not.pred 	%p66, %p65;
	@%p66 bra 	$L__BB2_30;
	ld.global.u8 	%r133, [%rd3+2];
	add.s32 	%r171, %r171, %r133;
	add.s32 	%r170, %r170, 1;
$L__BB2_30:
	add.s32 	%r134, %r60, 3;
	setp.gt.s32 	%p67, %r134, -1;
	setp.lt.s32 	%p68, %r134, %r101;
	and.pred  	%p69, %p67, %p68;
	and.pred  	%p70, %p1, %p69;
	not.pred 	%p71, %p70;
	@%p71 bra 	$L__BB2_32;
	ld.global.u8 	%r135, [%rd3+3];
	add.s32 	%r171, %r171, %r135;
	add.s32 	%r170, %r170, 1;
$L__BB2_32:
	add.s32 	%r180, %r180, 4;
$L__BB2_33:
	setp.eq.s32 	%p72, %r5, 0;
	@%p72 bra 	$L__BB2_39;
	add.s32 	%r81, %r180, %r2;
	setp.gt.s32 	%p73, %r81, -1;
	setp.lt.s32 	%p74, %r81, %r101;
	and.pred  	%p75, %p73, %p74;
	and.pred  	%p77, %p1, %p75;
	add.s32 	%r136, %r81, %r12;
	cvt.s64.s32 	%rd9, %r136;
	add.s64 	%rd4, %rd1, %rd9;
	not.pred 	%p78, %p77;
	@%p78 bra 	$L__BB2_36;
	ld.global.u8 	%r137, [%rd4];
	add.s32 	%r171, %r171, %r137;
	add.s32 	%r170, %r170, 1;
$L__BB2_36:
	add.s32 	%r138, %r81, 1;
	setp.gt.s32 	%p79, %r138, -1;
	setp.lt.s32 	%p80, %r138, %r101;
	and.pred  	%p81, %p79, %p80;
	and.pred  	%p82, %p1, %p81;
	not.pred 	%p83, %p82;
	@%p83 bra 	$L__BB2_38;
	ld.global.u8 	%r139, [%rd4+1];
	add.s32 	%r171, %r171, %r139;
	add.s32 	%r170, %r170, 1;
$L__BB2_38:
	add.s32 	%r180, %r180, 2;
$L__BB2_39:
	add.s32 	%r94, %r180, %r2;
	setp.gt.s32 	%p84, %r94, -1;
	setp.lt.s32 	%p85, %r94, %r101;
	and.pred  	%p86, %p84, %p85;
	and.pred  	%p88, %p1, %p86;
	not.pred 	%p89, %p88;
	@%p89 bra 	$L__BB2_41;
	add.s32 	%r140, %r94, %r12;
	cvt.s64.s32 	%rd10, %r140;
	add.s64 	%rd11, %rd1, %rd10;
	ld.global.u8 	%r141, [%rd11];
	add.s32 	%r171, %r171, %r141;
	add.s32 	%r170, %r170, 1;
$L__BB2_41:
	add.s32 	%r99, %r144, 1;
	setp.ne.s32 	%p90, %r144, %r102;
	mov.u32 	%r144, %r99;
	@%p90 bra 	$L__BB2_3;
	div.s32 	%r142, %r171, %r170;
	cvt.u16.u32 	%rs4, %r142;
$L__BB2_43:
	mad.lo.s32 	%r143, %r101, %r1, %r2;
	cvt.s64.s32 	%rd12, %r143;
	cvta.to.global.u64 	%rd13, %rd5;
	add.s64 	%rd14, %rd13, %rd12;
	st.global.u8 	[%rd14], %rs4;
$L__BB2_44:
	ret;

}


// ===== COMPILED SASS (sm_100) =====

	.target	sm_100

	.elftype	@"ET_EXEC"


//--------------------- .note.nv.tkinfo           --------------------------
	.section	.note.nv.tkinfo,"",@"SHT_NOTE"
	.sectionflags	@"SHF_NOTE_NV_TKINFO"
	.tkinfo
        /*0018*/ 	.word	0x00000002
        /*0030*/ 	.string	""
        /*0030*/ 	.string	"ptxas"
        /*0030*/ 	.string	"Cuda compilation tools, release 13.0, V13.0.88"
        /*0030*/ 	.string	"Build cuda_13.0.r13.0/compiler.36424714_0"
        /*0030*/ 	.string	"-arch sm_100 -m 64 "



//--------------------- .note.nv.cuinfo           --------------------------
	.section	.note.nv.cuinfo,"",@"SHT_NOTE"
	.sectionflags	@"SHF_NOTE_NV_CUINFO"
        /*0018*/ 	.short	0x0002
        /*001a*/ 	.short	0x0064
        /*001c*/ 	.short	0x0082
	.zero		2


//--------------------- .nv.info                  --------------------------
	.section	.nv.info,"",@"SHT_CUDA_INFO"
	.align	4


	//----- nvinfo : EIATTR_REGCOUNT
	.align		4
        /*0000*/ 	.byte	0x04, 0x2f
        /*0002*/ 	.short	(.L_1 - .L_0)
	.align		4
.L_0:
        /*0004*/ 	.word	index@(_Z10scalePixelPhS_ii)
        /*0008*/ 	.word	0x0000000a


	//----- nvinfo : EIATTR_FRAME_SIZE
	.align		4
.L_1:
        /*000c*/ 	.byte	0x04, 0x11
        /*000e*/ 	.short	(.L_3 - .L_2)
	.align		4
.L_2:
        /*0010*/ 	.word	index@(_Z10scalePixelPhS_ii)
        /*0014*/ 	.word	0x00000000


	//----- nvinfo : EIATTR_REGCOUNT
	.align		4
.L_3:
        /*0018*/ 	.byte	0x04, 0x2f
        /*001a*/ 	.short	(.L_5 - .L_4)
	.align		4
.L_4:
        /*001c*/ 	.word	index@(_Z9rgbToGrayPhS_ii)
        /*0020*/ 	.word	0x0000000a


	//----- nvinfo : EIATTR_FRAME_SIZE
	.align		4
.L_5:
        /*0024*/ 	.byte	0x04, 0x11
        /*0026*/ 	.short	(.L_7 - .L_6)
	.align		4
.L_6:
        /*0028*/ 	.word	index@(_Z9rgbToGrayPhS_ii)
        /*002c*/ 	.word	0x00000000


	//----- nvinfo : EIATTR_REGCOUNT
	.align		4
.L_7:
        /*0030*/ 	.byte	0x04, 0x2f
        /*0032*/ 	.short	(.L_9 - .L_8)
	.align		4
.L_8:
        /*0034*/ 	.word	index@(_Z10blurKernelPhS_iii)
        /*0038*/ 	.word	0x00000017


	//----- nvinfo : EIATTR_FRAME_SIZE
	.align		4
.L_9:
        /*003c*/ 	.byte	0x04, 0x11
        /*003e*/ 	.short	(.L_11 - .L_10)
	.align		4
.L_10:
        /*0040*/ 	.word	index@(_Z10blurKernelPhS_iii)
        /*0044*/ 	.word	0x00000000


	//----- nvinfo : EIATTR_MIN_STACK_SIZE
	.align		4
.L_11:
        /*0048*/ 	.byte	0x04, 0x12
        /*004a*/ 	.short	(.L_13 - .L_12)
	.align		4
.L_12:
        /*004c*/ 	.word	index@(_Z10blurKernelPhS_iii)
        /*0050*/ 	.word	0x00000000


	//----- nvinfo : EIATTR_MIN_STACK_SIZE
	.align		4
.L_13:
        /*0054*/ 	.byte	0x04, 0x12
        /*0056*/ 	.short	(.L_15 - .L_14)
	.align		4
.L_14:
        /*0058*/ 	.word	index@(_Z9rgbToGrayPhS_ii)
        /*005c*/ 	.word	0x00000000


	//----- nvinfo : EIATTR_MIN_STACK_SIZE
	.align		4
.L_15:
        /*0060*/ 	.byte	0x04, 0x12
        /*0062*/ 	.short	(.L_17 - .L_16)
	.align		4
.L_16:
        /*0064*/ 	.word	index@(_Z10scalePixelPhS_ii)
        /*0068*/ 	.word	0x00000000
.L_17:


//--------------------- .nv.compat                --------------------------
	.section	.nv.compat,"",@"SHT_CUDA_COMPAT_INFO"
	.align	4
        /*0000*/ 	.byte	0x02, 0x09, 0x00, 0x00, 0x02, 0x02, 0x01, 0x00, 0x02, 0x05, 0x05, 0x00, 0x03, 0x07, 0x01, 0x01
        /*0010*/ 	.byte	0x02, 0x03, 0x00, 0x00, 0x02, 0x06, 0x01, 0x00, 0x04, 0x0b, 0x08, 0x00, 0x01, 0x00, 0x00, 0x00
        /*0020*/ 	.byte	0x00, 0x00, 0x00, 0x00


//--------------------- .nv.info._Z10blurKernelPhS_iii --------------------------
	.section	.nv.info._Z10blurKernelPhS_iii,"",@"SHT_CUDA_INFO"
	.sectionflags	@""
	.align	4


	//----- nvinfo : EIATTR_CUDA_API_VERSION
	.align		4
        /*0000*/ 	.byte	0x04, 0x37
        /*0002*/ 	.short	(.L_19 - .L_18)
.L_18:
        /*0004*/ 	.word	0x00000082


	//----- nvinfo : EIATTR_KPARAM_INFO
	.align		4
.L_19:
        /*0008*/ 	.byte	0x04, 0x17
        /*000a*/ 	.short	(.L_21 - .L_20)
.L_20:
        /*000c*/ 	.word	0x00000000
        /*0010*/ 	.short	0x0004
        /*0012*/ 	.short	0x0018
        /*0014*/ 	.byte	0x00, 0xf0, 0x11, 0x00


	//----- nvinfo : EIATTR_KPARAM_INFO
	.align		4
.L_21:
        /*0018*/ 	.byte	0x04, 0x17
        /*001a*/ 	.short	(.L_23 - .L_22)
.L_22:
        /*001c*/ 	.word	0x00000000
        /*0020*/ 	.short	0x0003
        /*0022*/ 	.short	0x0014
        /*0024*/ 	.byte	0x00, 0xf0, 0x11, 0x00


	//----- nvinfo : EIATTR_KPARAM_INFO
	.align		4
.L_23:
        /*0028*/ 	.byte	0x04, 0x17
        /*002a*/ 	.short	(.L_25 - .L_24)
.L_24:
        /*002c*/ 	.word	0x00000000
        /*0030*/ 	.short	0x0002
        /*0032*/ 	.short	0x0010
        /*0034*/ 	.byte	0x00, 0xf0, 0x11, 0x00


	//----- nvinfo : EIATTR_KPARAM_INFO
	.align		4
.L_25:
        /*0038*/ 	.byte	0x04, 0x17
        /*003a*/ 	.short	(.L_27 - .L_26)
.L_26:
        /*003c*/ 	.word	0x00000000
        /*0040*/ 	.short	0x0001
        /*0042*/ 	.short	0x0008
        /*0044*/ 	.byte	0x00, 0xf5, 0x21, 0x00


	//----- nvinfo : EIATTR_KPARAM_INFO
	.align		4
.L_27:
        /*0048*/ 	.byte	0x04, 0x17
        /*004a*/ 	.short	(.L_29 - .L_28)
.L_28:
        /*004c*/ 	.word	0x00000000
        /*0050*/ 	.short	0x0000
        /*0052*/ 	.short	0x0000
        /*0054*/ 	.byte	0x00, 0xf5, 0x21, 0x00


	//----- nvinfo : EIATTR_SPARSE_MMA_MASK
	.align		4
.L_29:
        /*0058*/ 	.byte	0x03, 0x50
        /*005a*/ 	.short	0x0000


	//----- nvinfo : EIATTR_MAXREG_COUNT
	.align		4
        /*005c*/ 	.byte	0x03, 0x1b
        /*005e*/ 	.short	0x00ff


	//----- nvinfo : EIATTR_MERCURY_ISA_VERSION
	.align		4
        /*0060*/ 	.byte	0x03, 0x5f
        /*0062*/ 	.short	0x0101


	//----- nvinfo : EIATTR_VRC_CTA_INIT_COUNT
	.align		4
        /*0064*/ 	.byte	0x02, 0x4a
	.zero		1
	.zero		1


	//----- nvinfo : EIATTR_EXIT_INSTR_OFFSETS
	.align		4
        /*0068*/ 	.byte	0x04, 0x1c
        /*006a*/ 	.short	(.L_31 - .L_30)


	//   ....[0]....
.L_30:
        /*006c*/ 	.word	0x000000c0


	//   ....[1]....
        /*0070*/ 	.word	0x00000d70


	//----- nvinfo : EIATTR_CRS_STACK_SIZE
	.align		4
.L_31:
        /*0074*/ 	.byte	0x04, 0x1e
        /*0076*/ 	.short	(.L_33 - .L_32)
.L_32:
        /*0078*/ 	.word	0x00000000


	//----- nvinfo : EIATTR_CBANK_PARAM_SIZE
	.align		4
.L_33:
        /*007c*/ 	.byte	0x03, 0x19
        /*007e*/ 	.short	0x001c


	//----- nvinfo : EIATTR_PARAM_CBANK
	.align		4
        /*0080*/ 	.byte	0x04, 0x0a
        /*0082*/ 	.short	(.L_35 - .L_34)
	.align		4
.L_34:
        /*0084*/ 	.word	index@(.nv.constant0._Z10blurKernelPhS_iii)
        /*0088*/ 	.short	0x0380
        /*008a*/ 	.short	0x001c


	//----- nvinfo : EIATTR_SW_WAR
	.align		4
.L_35:
        /*008c*/ 	.byte	0x04, 0x36
        /*008e*/ 	.short	(.L_37 - .L_36)
.L_36:
        /*0090*/ 	.word	0x00000008
.L_37:


//--------------------- .nv.info._Z9rgbToGrayPhS_ii --------------------------
	.section	.nv.info._Z9rgbToGrayPhS_ii,"",@"SHT_CUDA_INFO"
	.sectionflags	@""
	.align	4


	//----- nvinfo : EIATTR_CUDA_API_VERSION
	.align		4
        /*0000*/ 	.byte	0x04, 0x37
        /*0002*/ 	.short	(.L_39 - .L_38)
.L_38:
        /*0004*/ 	.word	0x00000082


	//----- nvinfo : EIATTR_KPARAM_INFO
	.align		4
.L_39:
        /*0008*/ 	.byte	0x04, 0x17
        /*000a*/ 	.short	(.L_41 - .L_40)
.L_40:
        /*000c*/ 	.word	0x00000000
        /*0010*/ 	.short	0x0003
        /*0012*/ 	.short	0x0014
        /*0014*/ 	.byte	0x00, 0xf0, 0x11, 0x00


	//----- nvinfo : EIATTR_KPARAM_INFO
	.align		4
.L_41:
        /*0018*/ 	.byte	0x04, 0x17
        /*001a*/ 	.short	(.L_43 - .L_42)
.L_42:
        /*001c*/ 	.word	0x00000000
        /*0020*/ 	.short	0x0002
        /*0022*/ 	.short	0x0010
        /*0024*/ 	.byte	0x00, 0xf0, 0x11, 0x00


	//----- nvinfo : EIATTR_KPARAM_INFO
	.align		4
.L_43:
        /*0028*/ 	.byte	0x04, 0x17
        /*002a*/ 	.short	(.L_45 - .L_44)
.L_44:
        /*002c*/ 	.word	0x00000000
        /*0030*/ 	.short	0x0001
        /*0032*/ 	.short	0x0008
        /*0034*/ 	.byte	0x00, 0xf5, 0x21, 0x00


	//----- nvinfo : EIATTR_KPARAM_INFO
	.align		4
.L_45:
        /*0038*/ 	.byte	0x04, 0x17
        /*003a*/ 	.short	(.L_47 - .L_46)
.L_46:
        /*003c*/ 	.word	0x00000000
        /*0040*/ 	.short	0x0000
        /*0042*/ 	.short	0x0000
        /*0044*/ 	.byte	0x00, 0xf5, 0x21, 0x00


	//----- nvinfo : EIATTR_SPARSE_MMA_MASK
	.align		4
.L_47:
        /*0048*/ 	.byte	0x03, 0x50
        /*004a*/ 	.short	0x0000


	//----- nvinfo : EIATTR_MAXREG_COUNT
	.align		4
        /*004c*/ 	.byte	0x03, 0x1b
        /*004e*/ 	.short	0x00ff


	//----- nvinfo : EIATTR_MERCURY_ISA_VERSION
	.align		4
        /*0050*/ 	.byte	0x03, 0x5f
        /*0052*/ 	.short	0x0101


	//----- nvinfo : EIATTR_VRC_CTA_INIT_COUNT
	.align		4
        /*0054*/ 	.byte	0x02, 0x4a
	.zero		1
	.zero		1


	//----- nvinfo : EIATTR_EXIT_INSTR_OFFSETS
	.align		4
        /*0058*/ 	.byte	0x04, 0x1c
        /*005a*/ 	.short	(.L_49 - .L_48)


	//   ....[0]....
.L_48:
        /*005c*/ 	.word	0x000000c0


	//   ....[1]....
        /*0060*/ 	.word	0x00000200


	//----- nvinfo : EIATTR_CBANK_PARAM_SIZE
	.align		4
.L_49:
        /*0064*/ 	.byte	0x03, 0x19
        /*0066*/ 	.short	0x0018


	//----- nvinfo : EIATTR_PARAM_CBANK
	.align		4
        /*0068*/ 	.byte	0x04, 0x0a
        /*006a*/ 	.short	(.L_51 - .L_50)
	.align		4
.L_50:
        /*006c*/ 	.word	index@(.nv.constant0._Z9rgbToGrayPhS_ii)
        /*0070*/ 	.short	0x0380
        /*0072*/ 	.short	0x0018


	//----- nvinfo : EIATTR_SW_WAR
	.align		4
.L_51:
        /*0074*/ 	.byte	0x04, 0x36
        /*0076*/ 	.short	(.L_53 - .L_52)
.L_52:
        /*0078*/ 	.word	0x00000008
.L_53:


//--------------------- .nv.info._Z10scalePixelPhS_ii --------------------------
	.section	.nv.info._Z10scalePixelPhS_ii,"",@"SHT_CUDA_INFO"
	.sectionflags	@""
	.align	4


	//----- nvinfo : EIATTR_CUDA_API_VERSION
	.align		4
        /*0000*/ 	.byte	0x04, 0x37
        /*0002*/ 	.short	(.L_55 - .L_54)
.L_54:
        /*0004*/ 	.word	0x00000082


	//----- nvinfo : EIATTR_KPARAM_INFO
	.align		4
.L_55:
        /*0008*/ 	.byte	0x04, 0x17
        /*000a*/ 	.short	(.L_57 - .L_56)
.L_56:
        /*000c*/ 	.word	0x00000000
        /*0010*/ 	.short	0x0003
        /*0012*/ 	.short	0x0014
        /*0014*/ 	.byte	0x00, 0xf0, 0x11, 0x00


	//----- nvinfo : EIATTR_KPARAM_INFO
	.align		4
.L_57:
        /*0018*/ 	.byte	0x04, 0x17
        /*001a*/ 	.short	(.L_59 - .L_58)
.L_58:
        /*001c*/ 	.word	0x00000000
        /*0020*/ 	.short	0x0002
        /*0022*/ 	.short	0x0010
        /*0024*/ 	.byte	0x00, 0xf0, 0x11, 0x00


	//----- nvinfo : EIATTR_KPARAM_INFO
	.align		4
.L_59:
        /*0028*/ 	.byte	0x04, 0x17
        /*002a*/ 	.short	(.L_61 - .L_60)
.L_60:
        /*002c*/ 	.word	0x00000000
        /*0030*/ 	.short	0x0001
        /*0032*/ 	.short	0x0008
        /*0034*/ 	.byte	0x00, 0xf5, 0x21, 0x00


	//----- nvinfo : EIATTR_KPARAM_INFO
	.align		4
.L_61:
        /*0038*/ 	.byte	0x04, 0x17
        /*003a*/ 	.short	(.L_63 - .L_62)
.L_62:
        /*003c*/ 	.word	0x00000000
        /*0040*/ 	.short	0x0000
        /*0042*/ 	.short	0x0000
        /*0044*/ 	.byte	0x00, 0xf5, 0x21, 0x00


	//----- nvinfo : EIATTR_SPARSE_MMA_MASK
	.align		4
.L_63:
        /*0048*/ 	.byte	0x03, 0x50
        /*004a*/ 	.short	0x0000


	//----- nvinfo : EIATTR_MAXREG_COUNT
	.align		4
        /*004c*/ 	.byte	0x03, 0x1b
        /*004e*/ 	.short	0x00ff


	//----- nvinfo : EIATTR_MERCURY_ISA_VERSION
	.align		4
        /*0050*/ 	.byte	0x03, 0x5f
        /*0052*/ 	.short	0x0101


	//----- nvinfo : EIATTR_VRC_CTA_INIT_COUNT
	.align		4
        /*0054*/ 	.byte	0x02, 0x4a
	.zero		1
	.zero		1


	//----- nvinfo : EIATTR_EXIT_INSTR_OFFSETS
	.align		4
        /*0058*/ 	.byte	0x04, 0x1c
        /*005a*/ 	.short	(.L_65 - .L_64)


	//   ....[0]....
.L_64:
        /*005c*/ 	.word	0x000000c0


	//   ....[1]....
        /*0060*/ 	.word	0x000001a0


	//----- nvinfo : EIATTR_CBANK_PARAM_SIZE
	.align		4
.L_65:
        /*0064*/ 	.byte	0x03, 0x19
        /*0066*/ 	.short	0x0018


	//----- nvinfo : EIATTR_PARAM_CBANK
	.align		4
        /*0068*/ 	.byte	0x04, 0x0a
        /*006a*/ 	.short	(.L_67 - .L_66)
	.align		4
.L_66:
        /*006c*/ 	.word	index@(.nv.constant0._Z10scalePixelPhS_ii)
        /*0070*/ 	.short	0x0380
        /*0072*/ 	.short	0x0018


	//----- nvinfo : EIATTR_SW_WAR
	.align		4
.L_67:
        /*0074*/ 	.byte	0x04, 0x36
        /*0076*/ 	.short	(.L_69 - .L_68)
.L_68:
        /*0078*/ 	.word	0x00000008
.L_69:


//--------------------- .nv.callgraph             --------------------------
	.section	.nv.callgraph,"",@"SHT_CUDA_CALLGRAPH"
	.align	4
	.sectionentsize	8
	.align		4
        /*0000*/ 	.word	0x00000000
	.align		4
        /*0004*/ 	.word	0xffffffff
	.align		4
        /*0008*/ 	.word	0x00000000
	.align		4
        /*000c*/ 	.word	0xfffffffe
	.align		4
        /*0010*/ 	.word	0x00000000
	.align		4
        /*0014*/ 	.word	0xfffffffd
	.align		4
        /*0018*/ 	.word	0x00000000
	.align		4
        /*001c*/ 	.word	0xfffffffc


//--------------------- .text._Z10blurKernelPhS_iii --------------------------
	.section	.text._Z10blurKernelPhS_iii,"ax",@progbits
	.align	128
        .global         _Z10blurKernelPhS_iii
        .type           _Z10blurKernelPhS_iii,@function
        .size           _Z10blurKernelPhS_iii,(.L_x_11 - _Z10blurKernelPhS_iii)
        .other          _Z10blurKernelPhS_iii,@"STO_CUDA_ENTRY STV_DEFAULT"
_Z10blurKernelPhS_iii:
.text._Z10blurKernelPhS_iii:
[----:B------:R-:W-:Y:S01]  /*0000*/  LDC R1, c[0x0][0x37c] ;  /* 0x0000df00ff017b82 */ /* 0x000fe20000000800 */
[----:B------:R-:W0:Y:S07]  /*0010*/  S2R R3, SR_TID.X ;  /* 0x0000000000037919 */ /* 0x000e2e0000002100 */
[----:B------:R-:W1:Y:S01]  /*0020*/  LDC R7, c[0x0][0x364] ;  /* 0x0000d900ff077b82 */ /* 0x000e620000000800 */
[----:B------:R-:W2:Y:S01]  /*0030*/  LDCU.64 UR6, c[0x0][0x390] ;  /* 0x00007200ff0677ac */ /* 0x000ea20008000a00 */
[----:B------:R-:W1:Y:S06]  /*0040*/  S2R R0, SR_TID.Y ;  /* 0x0000000000007919 */ /* 0x000e6c0000002200 */
[----:B------:R-:W0:Y:S08]  /*0050*/  S2UR UR5, SR_CTAID.X ;  /* 0x00000000000579c3 */ /* 0x000e300000002500 */
[----:B------:R-:W0:Y:S08]  /*0060*/  LDC R4, c[0x0][0x360] ;  /* 0x0000d800ff047b82 */ /* 0x000e300000000800 */
[----:B------:R-:W1:Y:S01]  /*0070*/  S2UR UR4, SR_CTAID.Y ;  /* 0x00000000000479c3 */ /* 0x000e620000002600 */
[----:B0-----:R-:W-:-:S05]  /*0080*/  IMAD R4, R4, UR5, R3 ;  /* 0x0000000504047c24 */ /* 0x001fca000f8e0203 */
[----:B--2---:R-:W-:Y:S01]  /*0090*/  ISETP.GE.AND P0, PT, R4, UR7, PT ;  /* 0x0000000704007c0c */ /* 0x004fe2000bf06270 */
[----:B-1----:R-:W-:-:S05]  /*00a0*/  IMAD R7, R7, UR4, R0 ;  /* 0x0000000407077c24 */ /* 0x002fca000f8e0200 */
[----:B------:R-:W-:-:S13]  /*00b0*/  ISETP.GE.OR P0, PT, R7, UR6, P0 ;  /* 0x0000000607007c0c */ /* 0x000fda0008706670 */
[----:B------:R-:W-:Y:S05]  /*00c0*/  @P0 EXIT ;  /* 0x000000000000094d */ /* 0x000fea0003800000 */
[----:B------:R-:W0:Y:S01]  /*00d0*/  LDCU UR12, c[0x0][0x398] ;  /* 0x00007300ff0c77ac */ /* 0x000e220008000800 */
[----:B------:R-:W1:Y:S01]  /*00e0*/  LDCU.64 UR10, c[0x0][0x358] ;  /* 0x00006b00ff0a77ac */ /* 0x000e620008000a00 */
[----:B0-----:R-:W-:-:S09]  /*00f0*/  UISETP.GE.AND UP0, UPT, UR12, URZ, UPT ;  /* 0x000000ff0c00728c */ /* 0x001fd2000bf06270 */
[----:B-1----:R-:W-:Y:S05]  /*0100*/  BRA.U !UP0, `(.L_x_0) ;  /* 0x0000000d08047547 */ /* 0x002fea000b800000 */
[----:B------:R-:W-:Y:S02]  /*0110*/  USHF.L.U32 UR4, UR12, 0x1, URZ ;  /* 0x000000010c047899 */ /* 0x000fe400080006ff */
[----:B------:R-:W-:Y:S01]  /*0120*/  VIADD R6, R4, -UR12 ;  /* 0x8000000c04067c36 */ /* 0x000fe20008000000 */
[----:B------:R-:W-:Y:S01]  /*0130*/  UIADD3 UR8, UPT, UPT, -UR12, URZ, URZ ;  /* 0x000000ff0c087290 */ /* 0x000fe2000fffe1ff */
[----:B------:R-:W-:Y:S01]  /*0140*/  IMAD.MOV.U32 R0, RZ, RZ, RZ ;  /* 0x000000ffff007224 */ /* 0x000fe200078e00ff */
[----:B------:R-:W-:Y:S01]  /*0150*/  ULOP3.LUT UR6, UR4, 0xfffffff8, URZ, 0xc0, !UPT ;  /* 0xfffffff804067892 */ /* 0x000fe2000f8ec0ff */
[----:B------:R-:W-:Y:S01]  /*0160*/  IMAD.MOV.U32 R5, RZ, RZ, RZ ;  /* 0x000000ffff057224 */ /* 0x000fe200078e00ff */
[----:B------:R-:W-:Y:S02]  /*0170*/  ULOP3.LUT UR4, UR4, 0x6, URZ, 0xc0, !UPT ;  /* 0x0000000604047892 */ /* 0x000fe4000f8ec0ff */
[----:B------:R-:W-:Y:S02]  /*0180*/  UIADD3 UR5, UPT, UPT, -UR12, 0x3, URZ ;  /* 0x000000030c057890 */ /* 0x000fe4000fffe1ff */
[----:B------:R-:W-:-:S02]  /*0190*/  UISETP.GE.U32.AND UP1, UPT, UR4, 0x3, UPT ;  /* 0x000000030400788c */ /* 0x000fc4000bf26070 */
[----:B------:R-:W-:Y:S01]  /*01a0*/  UIADD3 UR9, UPT, UPT, -UR6, URZ, URZ ;  /* 0x000000ff06097290 */ /* 0x000fe2000fffe1ff */
[----:B------:R-:W-:-:S11]  /*01b0*/  UMOV UR4, UR8 ;  /* 0x0000000800047c82 */ /* 0x000fd60008000000 */
.L_x_7:
[----:B------:R-:W0:Y:S01]  /*01c0*/  LDCU UR7, c[0x0][0x398] ;  /* 0x00007300ff0777ac */ /* 0x000e220008000800 */
[----:B------:R-:W-:Y:S01]  /*01d0*/  VIADD R9, R7, UR4 ;  /* 0x0000000407097c36 */ /* 0x000fe20008000000 */
[----:B------:R-:W1:Y:S01]  /*01e0*/  LDCU UR12, c[0x0][0x390] ;  /* 0x00007200ff0c77ac */ /* 0x000e620008000800 */
[----:B------:R-:W-:Y:S01]  /*01f0*/  UMOV UR6, UR4 ;  /* 0x0000000400067c82 */ /* 0x000fe20008000000 */
[----:B------:R-:W-:Y:S02]  /*0200*/  UIADD3 UR4, UPT, UPT, UR4, 0x1, URZ ;  /* 0x0000000104047890 */ /* 0x000fe4000fffe0ff */
[----:B0-----:R-:W-:Y:S02]  /*0210*/  UISETP.GE.U32.AND UP2, UPT, UR7, 0x4, UPT ;  /* 0x000000040700788c */ /* 0x001fe4000bf46070 */
[----:B------:R-:W-:Y:S01]  /*0220*/  UISETP.NE.AND UP0, UPT, UR6, UR7, UPT ;  /* 0x000000070600728c */ /* 0x000fe2000bf05270 */
[----:B-1----:R-:W-:Y:S02]  /*0230*/  ISETP.GE.AND P0, PT, R9, UR12, PT ;  /* 0x0000000c09007c0c */ /* 0x002fe4000bf06270 */
[----:B------:R-:W-:-:S02]  /*0240*/  UMOV UR6, UR8 ;  /* 0x0000000800067c82 */ /* 0x000fc40008000000 */
[----:B------:R-:W-:Y:S02]  /*0250*/  ISETP.GT.AND P0, PT, R9, -0x1, !P0 ;  /* 0xffffffff0900780c */ /* 0x000fe40004704270 */
[----:B------:R-:W-:Y:S11]  /*0260*/  BRA.U !UP2, `(.L_x_1) ;  /* 0x000000050a1c7547 */ /* 0x000ff6000b800000 */
[----:B------:R-:W0:Y:S01]  /*0270*/  LDCU UR6, c[0x0][0x394] ;  /* 0x00007280ff0677ac */ /* 0x000e220008000800 */
[--C-:B------:R-:W-:Y:S01]  /*0280*/  IMAD.MOV.U32 R8, RZ, RZ, R6.reuse ;  /* 0x000000ffff087224 */ /* 0x100fe200078e0006 */
[----:B------:R-:W1:Y:S01]  /*0290*/  LDCU UR14, c[0x0][0x394] ;  /* 0x00007280ff0e77ac */ /* 0x000e620008000800 */
[----:B------:R-:W2:Y:S01]  /*02a0*/  LDCU.64 UR12, c[0x0][0x380] ;  /* 0x00007000ff0c77ac */ /* 0x000ea20008000a00 */
[----:B------:R-:W-:Y:S01]  /*02b0*/  UMOV UR7, UR5 ;  /* 0x0000000500077c82 */ /* 0x000fe20008000000 */
[----:B0-----:R-:W-:Y:S01]  /*02c0*/  IMAD R15, R9, UR6, R6 ;  /* 0x00000006090f7c24 */ /* 0x001fe2000f8e0206 */
[----:B------:R-:W-:-:S06]  /*02d0*/  UMOV UR6, UR9 ;  /* 0x0000000900067c82 */ /* 0x000fcc0008000000 */
.L_x_2:
[C---:B-1----:R-:W-:Y:S01]  /*02e0*/  ISETP.GE.AND P6, PT, R8.reuse, UR14, PT ;  /* 0x0000000e08007c0c */ /* 0x042fe2000bfc6270 */
[C---:B------:R-:W-:Y:S01]  /*02f0*/  VIADD R10, R8.reuse, 0x1 ;  /* 0x00000001080a7836 */ /* 0x040fe20000000000 */
[----:B--2---:R-:W-:Y:S02]  /*0300*/  IADD3 R2, P1, PT, R15, UR12, RZ ;  /* 0x0000000c0f027c10 */ /* 0x004fe4000ff3e0ff */
[----:B------:R-:W-:Y:S02]  /*0310*/  ISETP.GT.AND P6, PT, R8, -0x1, !P6 ;  /* 0xffffffff0800780c */ /* 0x000fe400077c4270 */
[C---:B------:R-:W-:Y:S02]  /*0320*/  ISETP.GE.AND P2, PT, R10.reuse, UR14, PT ;  /* 0x0000000e0a007c0c */ /* 0x040fe4000bf46270 */
[----:B------:R-:W-:Y:S02]  /*0330*/  PLOP3.LUT P6, PT, P0, P6, PT, 0x80, 0x8 ;  /* 0x000000000008781c */ /* 0x000fe400007cd070 */
[----:B------:R-:W-:-:S02]  /*0340*/  ISETP.GT.AND P2, PT, R10, -0x1, !P2 ;  /* 0xffffffff0a00780c */ /* 0x000fc40005744270 */
[----:B------:R-:W-:Y:S02]  /*0350*/  LEA.HI.X.SX32 R3, R15, UR13, 0x1, P1 ;  /* 0x0000000d0f037c11 */ /* 0x000fe400088f0eff */
[----:B------:R-:W-:-:S07]  /*0360*/  PLOP3.LUT P2, PT, P0, P2, PT, 0x80, 0x8 ;  /* 0x000000000008781c */ /* 0x000fce0000745070 */
[----:B------:R-:W2:Y:S06]  /*0370*/  @P6 LDG.E.U8 R10, desc[UR10][R2.64] ;  /* 0x0000000a020a6981 */ /* 0x000eac000c1e1100 */
[----:B------:R-:W3:Y:S01]  /*0380*/  @P2 LDG.E.U8 R12, desc[UR10][R2.64+0x1] ;  /* 0x0000010a020c2981 */ /* 0x000ee2000c1e1100 */
[C---:B------:R-:W-:Y:S02]  /*0390*/  VIADD R11, R8.reuse, 0x2 ;  /* 0x00000002080b7836 */ /* 0x040fe40000000000 */
[----:B------:R-:W-:Y:S02]  /*03a0*/  VIADD R13, R8, 0x3 ;  /* 0x00000003080d7836 */ /* 0x000fe40000000000 */
[----:B------:R-:W-:Y:S01]  /*03b0*/  @P6 VIADD R0, R0, 0x1 ;  /* 0x0000000100006836 */ /* 0x000fe20000000000 */
[----:B------:R-:W-:-:S02]  /*03c0*/  ISETP.GE.AND P1, PT, R11, UR14, PT ;  /* 0x0000000e0b007c0c */ /* 0x000fc4000bf26270 */
[----:B------:R-:W-:Y:S01]  /*03d0*/  ISETP.GE.AND P4, PT, R13, UR14, PT ;  /* 0x0000000e0d007c0c */ /* 0x000fe2000bf86270 */
[----:B------:R-:W-:Y:S01]  /*03e0*/  @P2 VIADD R0, R0, 0x1 ;  /* 0x0000000100002836 */ /* 0x000fe20000000000 */
[----:B------:R-:W-:Y:S01]  /*03f0*/  ISETP.GT.AND P1, PT, R11, -0x1, !P1 ;  /* 0xffffffff0b00780c */ /* 0x000fe20004f24270 */
[C---:B------:R-:W-:Y:S01]  /*0400*/  VIADD R11, R8.reuse, 0x4 ;  /* 0x00000004080b7836 */ /* 0x040fe20000000000 */
[----:B------:R-:W-:Y:S01]  /*0410*/  ISETP.GT.AND P4, PT, R13, -0x1, !P4 ;  /* 0xffffffff0d00780c */ /* 0x000fe20006784270 */
[----:B------:R-:W-:Y:S01]  /*0420*/  VIADD R13, R8, 0x5 ;  /* 0x00000005080d7836 */ /* 0x000fe20000000000 */
[----:B------:R-:W-:Y:S02]  /*0430*/  PLOP3.LUT P1, PT, P0, P1, PT, 0x80, 0x8 ;  /* 0x000000000008781c */ /* 0x000fe40000723070 */
[----:B------:R-:W-:Y:S02]  /*0440*/  ISETP.GE.AND P3, PT, R11, UR14, PT ;  /* 0x0000000e0b007c0c */ /* 0x000fe4000bf66270 */
[----:B------:R-:W-:-:S02]  /*0450*/  PLOP3.LUT P4, PT, P0, P4, PT, 0x80, 0x8 ;  /* 0x000000000008781c */ /* 0x000fc40000789070 */
[----:B------:R-:W-:Y:S01]  /*0460*/  ISETP.GT.AND P3, PT, R11, -0x1, !P3 ;  /* 0xffffffff0b00780c */ /* 0x000fe20005f64270 */
[----:B------:R-:W-:Y:S01]  /*0470*/  VIADD R11, R8, 0x7 ;  /* 0x00000007080b7836 */ /* 0x000fe20000000000 */
[C---:B------:R-:W-:Y:S02]  /*0480*/  ISETP.GE.AND P5, PT, R13.reuse, UR14, PT ;  /* 0x0000000e0d007c0c */ /* 0x040fe4000bfa6270 */
[----:B------:R-:W-:Y:S02]  /*0490*/  PLOP3.LUT P3, PT, P0, P3, PT, 0x80, 0x8 ;  /* 0x000000000008781c */ /* 0x000fe40000767070 */
[----:B------:R-:W-:-:S04]  /*04a0*/  ISETP.GT.AND P5, PT, R13, -0x1, !P5 ;  /* 0xffffffff0d00780c */ /* 0x000fc80006fa4270 */
[----:B------:R-:W-:-:S07]  /*04b0*/  PLOP3.LUT P5, PT, P0, P5, PT, 0x80, 0x8 ;  /* 0x000000000008781c */ /* 0x000fce00007ab070 */
[----:B------:R-:W4:Y:S06]  /*04c0*/  @P3 LDG.E.U8 R14, desc[UR10][R2.64+0x4] ;  /* 0x0000040a020e3981 */ /* 0x000f2c000c1e1100 */
[----:B------:R-:W5:Y:S01]  /*04d0*/  @P5 LDG.E.U8 R16, desc[UR10][R2.64+0x5] ;  /* 0x0000050a02105981 */ /* 0x000f62000c1e1100 */
[----:B--2---:R-:W-:Y:S02]  /*04e0*/  @P6 IMAD.IADD R5, R5, 0x1, R10 ;  /* 0x0000000105056824 */ /* 0x004fe400078e020a */
[----:B------:R-:W-:Y:S02]  /*04f0*/  VIADD R10, R8, 0x6 ;  /* 0x00000006080a7836 */ /* 0x000fe40000000000 */
[----:B---3--:R-:W-:-:S03]  /*0500*/  @P2 IMAD.IADD R5, R5, 0x1, R12 ;  /* 0x0000000105052824 */ /* 0x008fc600078e020c */
[C---:B------:R-:W-:Y:S01]  /*0510*/  ISETP.GE.AND P6, PT, R10.reuse, UR14, PT ;  /* 0x0000000e0a007c0c */ /* 0x040fe2000bfc6270 */
[----:B------:R-:W2:Y:S01]  /*0520*/  @P4 LDG.E.U8 R12, desc[UR10][R2.64+0x3] ;  /* 0x0000030a020c4981 */ /* 0x000ea2000c1e1100 */
[C---:B------:R-:W-:Y:S02]  /*0530*/  ISETP.GE.AND P2, PT, R11.reuse, UR14, PT ;  /* 0x0000000e0b007c0c */ /* 0x040fe4000bf46270 */
[----:B------:R-:W-:Y:S02]  /*0540*/  ISETP.GT.AND P6, PT, R10, -0x1, !P6 ;  /* 0xffffffff0a00780c */ /* 0x000fe400077c4270 */
[----:B------:R-:W3:Y:S01]  /*0550*/  @P1 LDG.E.U8 R10, desc[UR10][R2.64+0x2] ;  /* 0x0000020a020a1981 */ /* 0x000ee2000c1e1100 */
[----:B------:R-:W-:Y:S02]  /*0560*/  ISETP.GT.AND P2, PT, R11, -0x1, !P2 ;  /* 0xffffffff0b00780c */ /* 0x000fe40005744270 */
[----:B------:R-:W-:Y:S02]  /*0570*/  PLOP3.LUT P6, PT, P0, P6, PT, 0x80, 0x8 ;  /* 0x000000000008781c */ /* 0x000fe400007cd070 */
[----:B------:R-:W-:-:S11]  /*0580*/  PLOP3.LUT P2, PT, P0, P2, PT, 0x80, 0x8 ;  /* 0x000000000008781c */ /* 0x000fd60000745070 */
[----:B------:R-:W5:Y:S04]  /*0590*/  @P6 LDG.E.U8 R18, desc[UR10][R2.64+0x6] ;  /* 0x0000060a02126981 */ /* 0x000f68000c1e1100 */
[----:B------:R-:W5:Y:S01]  /*05a0*/  @P2 LDG.E.U8 R20, desc[UR10][R2.64+0x7] ;  /* 0x0000070a02142981 */ /* 0x000f62000c1e1100 */
[----:B------:R-:W-:Y:S01]  /*05b0*/  @P1 VIADD R0, R0, 0x1 ;  /* 0x0000000100001836 */ /* 0x000fe20000000000 */
[----:B------:R-:W-:-:S03]  /*05c0*/  UIADD3 UR6, UPT, UPT, UR6, 0x8, URZ ;  /* 0x0000000806067890 */ /* 0x000fc6000fffe0ff */
[----:B------:R-:W-:Y:S01]  /*05d0*/  @P4 VIADD R0, R0, 0x1 ;  /* 0x0000000100004836 */ /* 0x000fe20000000000 */
[----:B------:R-:W-:-:S03]  /*05e0*/  UISETP.NE.AND UP2, UPT, UR6, URZ, UPT ;  /* 0x000000ff0600728c */ /* 0x000fc6000bf45270 */
[----:B------:R-:W-:-:S04]  /*05f0*/  @P3 VIADD R0, R0, 0x1 ;  /* 0x0000000100003836 */ /* 0x000fc80000000000 */
[----:B------:R-:W-:-:S04]  /*0600*/  @P5 VIADD R0, R0, 0x1 ;  /* 0x0000000100005836 */ /* 0x000fc80000000000 */
[----:B------:R-:W-:Y:S02]  /*0610*/  @P6 VIADD R0, R0, 0x1 ;  /* 0x0000000100006836 */ /* 0x000fe40000000000 */
[----:B------:R-:W-:Y:S02]  /*0620*/  VIADD R8, R8, 0x8 ;  /* 0x0000000808087836 */ /* 0x000fe40000000000 */
[----:B------:R-:W-:Y:S02]  /*0630*/  VIADD R15, R15, 0x8 ;  /* 0x000000080f0f7836 */ /* 0x000fe40000000000 */
[----:B------:R-:W-:Y:S01]  /*0640*/  @P2 VIADD R0, R0, 0x1 ;  /* 0x0000000100002836 */ /* 0x000fe20000000000 */
[----:B------:R-:W-:Y:S01]  /*0650*/  UIADD3 UR7, UPT, UPT, UR7, 0x8, URZ ;  /* 0x0000000807077890 */ /* 0x000fe2000fffe0ff */
[----:B---3--:R-:W-:-:S04]  /*0660*/  @P1 IMAD.IADD R5, R5, 0x1, R10 ;  /* 0x0000000105051824 */ /* 0x008fc800078e020a */
[----:B--2---:R-:W-:-:S05]  /*0670*/  @P4 IMAD.IADD R5, R5, 0x1, R12 ;  /* 0x0000000105054824 */ /* 0x004fca00078e020c */
[----:B----4-:R-:W-:-:S05]  /*0680*/  @P3 IADD3 R5, PT, PT, R5, R14, RZ ;  /* 0x0000000e05053210 */ /* 0x010fca0007ffe0ff */
[----:B-----5:R-:W-:-:S04]  /*0690*/  @P5 IMAD.IADD R5, R5, 0x1, R16 ;  /* 0x0000000105055824 */ /* 0x020fc800078e0210 */
[----:B------:R-:W-:-:S04]  /*06a0*/  @P6 IMAD.IADD R5, R5, 0x1, R18 ;  /* 0x0000000105056824 */ /* 0x000fc800078e0212 */
[----:B------:R-:W-:Y:S01]  /*06b0*/  @P2 IMAD.IADD R5, R5, 0x1, R20 ;  /* 0x0000000105052824 */ /* 0x000fe200078e0214 */
[----:B------:R-:W-:Y:S06]  /*06c0*/  BRA.U UP2, `(.L_x_2) ;  /* 0xfffffffd02047547 */ /* 0x000fec000b83ffff */
[----:B------:R-:W-:-:S12]  /*06d0*/  UIADD3 UR6, UPT, UPT, UR7, -0x3, URZ ;  /* 0xfffffffd07067890 */ /* 0x000fd8000fffe0ff */
.L_x_1:
[----:B------:R-:W0:Y:S01]  /*06e0*/  LDCU UR12, c[0x0][0x398] ;  /* 0x00007300ff0c77ac */ /* 0x000e220008000800 */
[----:B------:R-:W1:Y:S01]  /*06f0*/  LDCU UR7, c[0x0][0x394] ;  /* 0x00007280ff0777ac */ /* 0x000e620008000800 */
[----:B0-----:R-:W-:Y:S01]  /*0700*/  ULOP3.LUT UP2, URZ, UR12, 0x1, URZ, 0xc0, !UPT ;  /* 0x000000010cff7892 */ /* 0x001fe2000f84c0ff */
[----:B-1----:R-:W-:Y:S10]  /*0710*/  BRA.U !UP1, `(.L_x_3) ;  /* 0x0000000109887547 */ /* 0x002ff4000b800000 */
[----:B------:R-:W0:Y:S01]  /*0720*/  LDCU UR12, c[0x0][0x394] ;  /* 0x00007280ff0c77ac */ /* 0x000e220008000800 */
[----:B------:R-:W-:Y:S01]  /*0730*/  VIADD R8, R4, UR6 ;  /* 0x0000000604087c36 */ /* 0x000fe20008000000 */
[----:B------:R-:W1:Y:S03]  /*0740*/  LDCU.64 UR14, c[0x0][0x380] ;  /* 0x00007000ff0e77ac */ /* 0x000e660008000a00 */
[C---:B------:R-:W-:Y:S02]  /*0750*/  VIADD R2, R8.reuse, 0x1 ;  /* 0x0000000108027836 */ /* 0x040fe40000000000 */
[C---:B------:R-:W-:Y:S01]  /*0760*/  VIADD R10, R8.reuse, 0x2 ;  /* 0x00000002080a7836 */ /* 0x040fe20000000000 */
[----:B0-----:R-:W-:Y:S01]  /*0770*/  ISETP.GE.AND P1, PT, R8, UR12, PT ;  /* 0x0000000c08007c0c */ /* 0x001fe2000bf26270 */
[----:B------:R-:W-:Y:S01]  /*0780*/  IMAD R3, R9, UR12, R8 ;  /* 0x0000000c09037c24 */ /* 0x000fe2000f8e0208 */
[----:B------:R-:W-:-:S02]  /*0790*/  ISETP.GE.AND P2, PT, R2, UR12, PT ;  /* 0x0000000c02007c0c */ /* 0x000fc4000bf46270 */
[C---:B------:R-:W-:Y:S01]  /*07a0*/  ISETP.GT.AND P1, PT, R8.reuse, -0x1, !P1 ;  /* 0xffffffff0800780c */ /* 0x040fe20004f24270 */
[----:B------:R-:W-:Y:S01]  /*07b0*/  VIADD R8, R8, 0x3 ;  /* 0x0000000308087836 */ /* 0x000fe20000000000 */
[----:B------:R-:W-:Y:S02]  /*07c0*/  ISETP.GE.AND P3, PT, R10, UR12, PT ;  /* 0x0000000c0a007c0c */ /* 0x000fe4000bf66270 */
[----:B------:R-:W-:Y:S02]  /*07d0*/  ISETP.GT.AND P2, PT, R2, -0x1, !P2 ;  /* 0xffffffff0200780c */ /* 0x000fe40005744270 */
[----:B------:R-:W-:Y:S02]  /*07e0*/  PLOP3.LUT P1, PT, P0, P1, PT, 0x80, 0x8 ;  /* 0x000000000008781c */ /* 0x000fe40000723070 */
[----:B------:R-:W-:Y:S02]  /*07f0*/  ISETP.GT.AND P3, PT, R10, -0x1, !P3 ;  /* 0xffffffff0a00780c */ /* 0x000fe40005f64270 */
[----:B-1----:R-:W-:-:S02]  /*0800*/  IADD3 R2, P5, PT, R3, UR14, RZ ;  /* 0x0000000e03027c10 */ /* 0x002fc4000ffbe0ff */
[C---:B------:R-:W-:Y:S02]  /*0810*/  ISETP.GE.AND P4, PT, R8.reuse, UR12, PT ;  /* 0x0000000c08007c0c */ /* 0x040fe4000bf86270 */
[----:B------:R-:W-:Y:S02]  /*0820*/  PLOP3.LUT P2, PT, P0, P2, PT, 0x80, 0x8 ;  /* 0x000000000008781c */ /* 0x000fe40000745070 */
[----:B------:R-:W-:Y:S02]  /*0830*/  LEA.HI.X.SX32 R3, R3, UR15, 0x1, P5 ;  /* 0x0000000f03037c11 */ /* 0x000fe4000a8f0eff */
[----:B------:R-:W-:Y:S02]  /*0840*/  ISETP.GT.AND P4, PT, R8, -0x1, !P4 ;  /* 0xffffffff0800780c */ /* 0x000fe40006784270 */
[----:B------:R-:W-:Y:S01]  /*0850*/  PLOP3.LUT P3, PT, P0, P3, PT, 0x80, 0x8 ;  /* 0x000000000008781c */ /* 0x000fe20000767070 */
[----:B------:R-:W2:Y:S01]  /*0860*/  @P1 LDG.E.U8 R8, desc[UR10][R2.64] ;  /* 0x0000000a02081981 */ /* 0x000ea2000c1e1100 */
[----:B------:R-:W-:-:S05]  /*0870*/  PLOP3.LUT P4, PT, P0, P4, PT, 0x80, 0x8 ;  /* 0x000000000008781c */ /* 0x000fca0000789070 */
[----:B------:R-:W3:Y:S06]  /*0880*/  @P2 LDG.E.U8 R10, desc[UR10][R2.64+0x1] ;  /* 0x0000010a020a2981 */ /* 0x000eec000c1e1100 */
[----:B------:R-:W4:Y:S04]  /*0890*/  @P3 LDG.E.U8 R12, desc[UR10][R2.64+0x2] ;  /* 0x0000020a020c3981 */ /* 0x000f28000c1e1100 */
[----:B------:R-:W5:Y:S01]  /*08a0*/  @P4 LDG.E.U8 R14, desc[UR10][R2.64+0x3] ;  /* 0x0000030a020e4981 */ /* 0x000f62000c1e1100 */
[----:B------:R-:W-:-:S05]  /*08b0*/  @P1 IADD3 R0, PT, PT, R0, 0x1, RZ ;  /* 0x0000000100001810 */ /* 0x000fca0007ffe0ff */
[----:B------:R-:W-:-:S04]  /*08c0*/  @P2 VIADD R0, R0, 0x1 ;  /* 0x0000000100002836 */ /* 0x000fc80000000000 */
[----:B------:R-:W-:Y:S01]  /*08d0*/  @P3 VIADD R0, R0, 0x1 ;  /* 0x0000000100003836 */ /* 0x000fe20000000000 */
[----:B------:R-:W-:-:S03]  /*08e0*/  UIADD3 UR6, UPT, UPT, UR6, 0x4, URZ ;  /* 0x0000000406067890 */ /* 0x000fc6000fffe0ff */
[----:B------:R-:W-:Y:S02]  /*08f0*/  @P4 VIADD R0, R0, 0x1 ;  /* 0x0000000100004836 */ /* 0x000fe40000000000 */
[----:B--2---:R-:W-:-:S04]  /*0900*/  @P1 IMAD.IADD R5, R5, 0x1, R8 ;  /* 0x0000000105051824 */ /* 0x004fc800078e0208 */
[----:B---3--:R-:W-:-:S04]  /*0910*/  @P2 IMAD.IADD R5, R5, 0x1, R10 ;  /* 0x0000000105052824 */ /* 0x008fc800078e020a */
[----:B----4-:R-:W-:-:S04]  /*0920*/  @P3 IMAD.IADD R5, R5, 0x1, R12 ;  /* 0x0000000105053824 */ /* 0x010fc800078e020c */
[----:B-----5:R-:W-:-:S07]  /*0930*/  @P4 IMAD.IADD R5, R5, 0x1, R14 ;  /* 0x0000000105054824 */ /* 0x020fce00078e020e */
.L_x_3:
[----:B------:R-:W-:Y:S05]  /*0940*/  BRA.U !UP2, `(.L_x_4) ;  /* 0x000000010a507547 */ /* 0x000fea000b800000 */
[----:B------:R-:W0:Y:S01]  /*0950*/  LDCU UR12, c[0x0][0x394] ;  /* 0x00007280ff0c77ac */ /* 0x000e220008000800 */
[----:B------:R-:W-:Y:S01]  /*0960*/  VIADD R2, R4, UR6 ;  /* 0x0000000604027c36 */ /* 0x000fe20008000000 */
[----:B------:R-:W1:Y:S03]  /*0970*/  LDCU.64 UR14, c[0x0][0x380] ;  /* 0x00007000ff0e77ac */ /* 0x000e660008000a00 */
[C---:B------:R-:W-:Y:S01]  /*0980*/  VIADD R8, R2.reuse, 0x1 ;  /* 0x0000000102087836 */ /* 0x040fe20000000000 */
[----:B0-----:R-:W-:Y:S01]  /*0990*/  ISETP.GE.AND P1, PT, R2, UR12, PT ;  /* 0x0000000c02007c0c */ /* 0x001fe2000bf26270 */
[----:B------:R-:W-:-:S03]  /*09a0*/  IMAD R3, R9, UR12, R2 ;  /* 0x0000000c09037c24 */ /* 0x000fc6000f8e0202 */
[----:B------:R-:W-:Y:S02]  /*09b0*/  ISETP.GE.AND P2, PT, R8, UR12, PT ;  /* 0x0000000c08007c0c */ /* 0x000fe4000bf46270 */
[----:B------:R-:W-:Y:S02]  /*09c0*/  ISETP.GT.AND P1, PT, R2, -0x1, !P1 ;  /* 0xffffffff0200780c */ /* 0x000fe40004f24270 */
[----:B------:R-:W-:Y:S02]  /*09d0*/  ISETP.GT.AND P2, PT, R8, -0x1, !P2 ;  /* 0xffffffff0800780c */ /* 0x000fe40005744270 */
[----:B------:R-:W-:Y:S02]  /*09e0*/  PLOP3.LUT P1, PT, P0, P1, PT, 0x80, 0x8 ;  /* 0x000000000008781c */ /* 0x000fe40000723070 */
[----:B-1----:R-:W-:Y:S02]  /*09f0*/  IADD3 R2, P3, PT, R3, UR14, RZ ;  /* 0x0000000e03027c10 */ /* 0x002fe4000ff7e0ff */
[----:B------:R-:W-:-:S02]  /*0a00*/  PLOP3.LUT P2, PT, P0, P2, PT, 0x80, 0x8 ;  /* 0x000000000008781c */ /* 0x000fc40000745070 */
[----:B------:R-:W-:-:S07]  /*0a10*/  LEA.HI.X.SX32 R3, R3, UR15, 0x1, P3 ;  /* 0x0000000f03037c11 */ /* 0x000fce00098f0eff */
[----:B------:R-:W2:Y:S04]  /*0a20*/  @P1 LDG.E.U8 R8, desc[UR10][R2.64] ;  /* 0x0000000a02081981 */ /* 0x000ea8000c1e1100 */
[----:B------:R-:W3:Y:S01]  /*0a30*/  @P2 LDG.E.U8 R10, desc[UR10][R2.64+0x1] ;  /* 0x0000010a020a2981 */ /* 0x000ee2000c1e1100 */
[----:B------:R-:W-:Y:S01]  /*0a40*/  @P1 VIADD R0, R0, 0x1 ;  /* 0x0000000100001836 */ /* 0x000fe20000000000 */
[----:B------:R-:W-:-:S03]  /*0a50*/  UIADD3 UR6, UPT, UPT, UR6, 0x2, URZ ;  /* 0x0000000206067890 */ /* 0x000fc6000fffe0ff */
[----:B------:R-:W-:Y:S02]  /*0a60*/  @P2 VIADD R0, R0, 0x1 ;  /* 0x0000000100002836 */ /* 0x000fe40000000000 */
[----:B--2---:R-:W-:-:S04]  /*0a70*/  @P1 IMAD.IADD R5, R5, 0x1, R8 ;  /* 0x0000000105051824 */ /* 0x004fc800078e0208 */
[----:B---3--:R-:W-:-:S07]  /*0a80*/  @P2 IMAD.IADD R5, R5, 0x1, R10 ;  /* 0x0000000105052824 */ /* 0x008fce00078e020a */
.L_x_4:
[----:B------:R-:W-:Y:S01]  /*0a90*/  IADD3 R2, PT, PT, R4, UR6, RZ ;  /* 0x0000000604027c10 */ /* 0x000fe2000fffe0ff */
[----:B------:R-:W-:Y:S03]  /*0aa0*/  BSSY.RECONVERGENT B0, `(.L_x_5) ;  /* 0x000000c000007945 */ /* 0x000fe60003800200 */
[----:B------:R-:W-:-:S04]  /*0ab0*/  ISETP.GE.AND P1, PT, R2, UR7, PT ;  /* 0x0000000702007c0c */ /* 0x000fc8000bf26270 */
[----:B------:R-:W-:-:S04]  /*0ac0*/  ISETP.GT.AND P1, PT, R2, -0x1, !P1 ;  /* 0xffffffff0200780c */ /* 0x000fc80004f24270 */
[----:B------:R-:W-:-:S13]  /*0ad0*/  PLOP3.LUT P1, PT, P0, P1, PT, 0x80, 0x8 ;  /* 0x000000000008781c */ /* 0x000fda0000723070 */
[----:B------:R-:W-:Y:S05]  /*0ae0*/  @!P1 BRA `(.L_x_6) ;  /* 0x00000000001c9947 */ /* 0x000fea0003800000 */
[----:B------:R-:W0:Y:S01]  /*0af0*/  LDCU.64 UR12, c[0x0][0x380] ;  /* 0x00007000ff0c77ac */ /* 0x000e220008000a00 */
[----:B------:R-:W-:-:S05]  /*0b00*/  IMAD R9, R9, UR7, R2 ;  /* 0x0000000709097c24 */ /* 0x000fca000f8e0202 */
[----:B0-----:R-:W-:-:S04]  /*0b10*/  IADD3 R2, P0, PT, R9, UR12, RZ ;  /* 0x0000000c09027c10 */ /* 0x001fc8000ff1e0ff */
[----:B------:R-:W-:-:S05]  /*0b20*/  LEA.HI.X.SX32 R3, R9, UR13, 0x1, P0 ;  /* 0x0000000d09037c11 */ /* 0x000fca00080f0eff */
[----:B------:R-:W2:Y:S01]  /*0b30*/  LDG.E.U8 R2, desc[UR10][R2.64] ;  /* 0x0000000a02027981 */ /* 0x000ea2000c1e1100 */
[----:B------:R-:W-:Y:S02]  /*0b40*/  VIADD R0, R0, 0x1 ;  /* 0x0000000100007836 */ /* 0x000fe40000000000 */
[----:B--2---:R-:W-:-:S07]  /*0b50*/  IMAD.IADD R5, R5, 0x1, R2 ;  /* 0x0000000105057824 */ /* 0x004fce00078e0202 */
.L_x_6:
[----:B------:R-:W-:Y:S05]  /*0b60*/  BSYNC.RECONVERGENT B0 ;  /* 0x0000000000007941 */ /* 0x000fea0003800200 */
.L_x_5:
[----:B------:R-:W-:Y:S05]  /*0b70*/  BRA.U UP0, `(.L_x_7) ;  /* 0xfffffff500907547 */ /* 0x000fea000b83ffff */
[-C--:B------:R-:W-:Y:S02]  /*0b80*/  IABS R9, R0.reuse ;  /* 0x0000000000097213 */ /* 0x080fe40000000000 */
[----:B------:R-:W-:Y:S02]  /*0b90*/  IABS R10, R5 ;  /* 0x00000005000a7213 */ /* 0x000fe40000000000 */
[----:B------:R-:W0:Y:S01]  /*0ba0*/  I2F.RP R6, R9 ;  /* 0x0000000900067306 */ /* 0x000e220000209400 */
[-C--:B------:R-:W-:Y:S02]  /*0bb0*/  IABS R12, R0.reuse ;  /* 0x00000000000c7213 */ /* 0x080fe40000000000 */
[----:B------:R-:W-:-:S04]  /*0bc0*/  LOP3.LUT R5, R5, R0, RZ, 0x3c, !PT ;  /* 0x0000000005057212 */ /* 0x000fc800078e3cff */
[----:B------:R-:W-:Y:S01]  /*0bd0*/  ISETP.GE.AND P2, PT, R5, RZ, PT ;  /* 0x000000ff0500720c */ /* 0x000fe20003f46270 */
[----:B0-----:R-:W0:Y:S02]  /*0be0*/  MUFU.RCP R6, R6 ;  /* 0x0000000600067308 */ /* 0x001e240000001000 */
[----:B0-----:R-:W-:Y:S02]  /*0bf0*/  VIADD R2, R6, 0xffffffe ;  /* 0x0ffffffe06027836 */ /* 0x001fe40000000000 */
[----:B------:R-:W-:-:S04]  /*0c00*/  IMAD.MOV R6, RZ, RZ, -R12 ;  /* 0x000000ffff067224 */ /* 0x000fc800078e0a0c */
[----:B------:R0:W1:Y:S02]  /*0c10*/  F2I.FTZ.U32.TRUNC.NTZ R3, R2 ;  /* 0x0000000200037305 */ /* 0x000064000021f000 */
[----:B0-----:R-:W-:Y:S02]  /*0c20*/  IMAD.MOV.U32 R2, RZ, RZ, RZ ;  /* 0x000000ffff027224 */ /* 0x001fe400078e00ff */
[----:B-1----:R-:W-:-:S04]  /*0c30*/  IMAD.MOV R8, RZ, RZ, -R3 ;  /* 0x000000ffff087224 */ /* 0x002fc800078e0a03 */
[----:B------:R-:W-:Y:S02]  /*0c40*/  IMAD R11, R8, R9, RZ ;  /* 0x00000009080b7224 */ /* 0x000fe400078e02ff */
[----:B------:R-:W-:Y:S02]  /*0c50*/  IMAD.MOV.U32 R8, RZ, RZ, R10 ;  /* 0x000000ffff087224 */ /* 0x000fe400078e000a */
[----:B------:R-:W-:-:S06]  /*0c60*/  IMAD.HI.U32 R3, R3, R11, R2 ;  /* 0x0000000b03037227 */ /* 0x000fcc00078e0002 */
[----:B------:R-:W-:-:S04]  /*0c70*/  IMAD.HI.U32 R3, R3, R8, RZ ;  /* 0x0000000803037227 */ /* 0x000fc800078e00ff */
[----:B------:R-:W-:-:S05]  /*0c80*/  IMAD R2, R3, R6, R8 ;  /* 0x0000000603027224 */ /* 0x000fca00078e0208 */
[----:B------:R-:W-:-:S13]  /*0c90*/  ISETP.GT.U32.AND P1, PT, R9, R2, PT ;  /* 0x000000020900720c */ /* 0x000fda0003f24070 */
[----:B------:R-:W-:Y:S02]  /*0ca0*/  @!P1 IMAD.IADD R2, R2, 0x1, -R9 ;  /* 0x0000000102029824 */ /* 0x000fe400078e0a09 */
[----:B------:R-:W-:Y:S01]  /*0cb0*/  @!P1 VIADD R3, R3, 0x1 ;  /* 0x0000000103039836 */ /* 0x000fe20000000000 */
[----:B------:R-:W-:Y:S02]  /*0cc0*/  ISETP.NE.AND P1, PT, R0, RZ, PT ;  /* 0x000000ff0000720c */ /* 0x000fe40003f25270 */
[----:B------:R-:W-:-:S13]  /*0cd0*/  ISETP.GE.U32.AND P0, PT, R2, R9, PT ;  /* 0x000000090200720c */ /* 0x000fda0003f06070 */
[----:B------:R-:W-:-:S04]  /*0ce0*/  @P0 VIADD R3, R3, 0x1 ;  /* 0x0000000103030836 */ /* 0x000fc80000000000 */
[----:B------:R-:W-:-:S04]  /*0cf0*/  IMAD.MOV.U32 R5, RZ, RZ, R3 ;  /* 0x000000ffff057224 */ /* 0x000fc800078e0003 */
[----:B------:R-:W-:Y:S01]  /*0d00*/  @!P2 IMAD.MOV R5, RZ, RZ, -R5 ;  /* 0x000000ffff05a224 */ /* 0x000fe200078e0a05 */
[----:B------:R-:W-:-:S07]  /*0d10*/  @!P1 LOP3.LUT R5, RZ, R0, RZ, 0x33, !PT ;  /* 0x00000000ff059212 */ /* 0x000fce00078e33ff */
.L_x_0:
[----:B------:R-:W0:Y:S01]  /*0d20*/  LDCU.64 UR4, c[0x0][0x388] ;  /* 0x00007100ff0477ac */ /* 0x000e220008000a00 */
[----:B------:R-:W-:-:S05]  /*0d30*/  IMAD R4, R7, UR7, R4 ;  /* 0x0000000707047c24 */ /* 0x000fca000f8e0204 */
[----:B0-----:R-:W-:-:S04]  /*0d40*/  IADD3 R2, P0, PT, R4, UR4, RZ ;  /* 0x0000000404027c10 */ /* 0x001fc8000ff1e0ff */
[----:B------:R-:W-:-:S05]  /*0d50*/  LEA.HI.X.SX32 R3, R4, UR5, 0x1, P0 ;  /* 0x0000000504037c11 */ /* 0x000fca00080f0eff */
[----:B------:R-:W-:Y:S01]  /*0d60*/  STG.E.U8 desc[UR10][R2.64], R5 ;  /* 0x0000000502007986 */ /* 0x000fe2000c10110a */
[----:B------:R-:W-:Y:S05]  /*0d70*/  EXIT ;  /* 0x000000000000794d */ /* 0x000fea0003800000 */
.L_x_8:
[----:B------:R-:W-:-:S00]  /*0d80*/  BRA `(.L_x_8) ;  /* 0xfffffffc00fc7947 */ /* 0x000fc0000383ffff */
[----:B------:R-:W-:-:S00]  /*0d90*/  NOP ;  /* 0x0000000000007918 */ /* 0x000fc00000000000 */
        /* <DEDUP_REMOVED lines=14> */
.L_x_11:


//--------------------- .text._Z9rgbToGrayPhS_ii  --------------------------
	.section	.text._Z9rgbToGrayPhS_ii,"ax",@progbits
	.align	128
        .global         _Z9rgbToGrayPhS_ii
        .type           _Z9rgbToGrayPhS_ii,@function
        .size           _Z9rgbToGrayPhS_ii,(.L_x_12 - _Z9rgbToGrayPhS_ii)
        .other          _Z9rgbToGrayPhS_ii,@"STO_CUDA_ENTRY STV_DEFAULT"
_Z9rgbToGrayPhS_ii:
.text._Z9rgbToGrayPhS_ii:
        /* <DEDUP_REMOVED lines=13> */
[----:B------:R-:W0:Y:S01]  /*00d0*/  LDCU.128 UR8, c[0x0][0x380] ;  /* 0x00007000ff0877ac */ /* 0x000e220008000c00 */
[----:B------:R-:W-:Y:S01]  /*00e0*/  IMAD R0, R0, UR7, R3 ;  /* 0x0000000700007c24 */ /* 0x000fe2000f8e0203 */
[----:B------:R-:W1:Y:S03]  /*00f0*/  LDCU.64 UR4, c[0x0][0x358] ;  /* 0x00006b00ff0477ac */ /* 0x000e660008000a00 */
[----:B------:R-:W-:-:S05]  /*0100*/  IMAD R3, R0, 0x3, RZ ;  /* 0x0000000300037824 */ /* 0x000fca00078e02ff */
[----:B0-----:R-:W-:-:S04]  /*0110*/  IADD3 R2, P0, PT, R3, UR8, RZ ;  /* 0x0000000803027c10 */ /* 0x001fc8000ff1e0ff */
[----:B------:R-:W-:-:S05]  /*0120*/  LEA.HI.X.SX32 R3, R3, UR9, 0x1, P0 ;  /* 0x0000000903037c11 */ /* 0x000fca00080f0eff */
[----:B-1----:R-:W2:Y:S04]  /*0130*/  LDG.E.U8 R5, desc[UR4][R2.64+0x1] ;  /* 0x0000010402057981 */ /* 0x002ea8000c1e1100 */
[----:B------:R-:W3:Y:S04]  /*0140*/  LDG.E.U8 R4, desc[UR4][R2.64] ;  /* 0x0000000402047981 */ /* 0x000ee8000c1e1100 */
[----:B------:R-:W4:Y:S01]  /*0150*/  LDG.E.U8 R6, desc[UR4][R2.64+0x2] ;  /* 0x0000020402067981 */ /* 0x000f22000c1e1100 */
[----:B--2---:R-:W-:Y:S02]  /*0160*/  I2FP.F32.U32 R5, R5 ;  /* 0x0000000500057245 */ /* 0x004fe40000201000 */
[----:B---3--:R-:W-:-:S03]  /*0170*/  I2FP.F32.U32 R4, R4 ;  /* 0x0000000400047245 */ /* 0x008fc60000201000 */
[----:B------:R-:W-:Y:S01]  /*0180*/  FMUL R5, R5, 0.70999997854232788086 ;  /* 0x3f35c28f05057820 */ /* 0x000fe20000400000 */
[----:B----4-:R-:W-:-:S03]  /*0190*/  I2FP.F32.U32 R7, R6 ;  /* 0x0000000600077245 */ /* 0x010fc60000201000 */
[----:B------:R-:W-:-:S04]  /*01a0*/  FFMA R4, R4, 0.20999999344348907471, R5 ;  /* 0x3e570a3d04047823 */ /* 0x000fc80000000005 */
[----:B------:R-:W-:Y:S01]  /*01b0*/  FFMA R7, R7, 0.070000000298023223877, R4 ;  /* 0x3d8f5c2907077823 */ /* 0x000fe20000000004 */
[----:B------:R-:W-:-:S04]  /*01c0*/  IADD3 R4, P0, PT, R0, UR10, RZ ;  /* 0x0000000a00047c10 */ /* 0x000fc8000ff1e0ff */
[----:B------:R-:W-:Y:S01]  /*01d0*/  LEA.HI.X.SX32 R5, R0, UR11, 0x1, P0 ;  /* 0x0000000b00057c11 */ /* 0x000fe200080f0eff */
[----:B------:R-:W0:Y:S04]  /*01e0*/  F2I.U32.TRUNC.NTZ R7, R7 ;  /* 0x0000000700077305 */ /* 0x000e28000020f000 */
[----:B0-----:R-:W-:Y:S01]  /*01f0*/  STG.E.U8 desc[UR4][R4.64], R7 ;  /* 0x0000000704007986 */ /* 0x001fe2000c101104 */
[----:B------:R-:W-:Y:S05]  /*0200*/  EXIT ;  /* 0x000000000000794d */ /* 0x000fea0003800000 */
.L_x_9:
        /* <DEDUP_REMOVED lines=15> */
.L_x_12:


//--------------------- .text._Z10scalePixelPhS_ii --------------------------
	.section	.text._Z10scalePixelPhS_ii,"ax",@progbits
	.align	128
        .global         _Z10scalePixelPhS_ii
        .type           _Z10scalePixelPhS_ii,@function
        .size           _Z10scalePixelPhS_ii,(.L_x_13 - _Z10scalePixelPhS_ii)
        .other          _Z10scalePixelPhS_ii,@"STO_CUDA_ENTRY STV_DEFAULT"
_Z10scalePixelPhS_ii:
.text._Z10scalePixelPhS_ii:
        /* <DEDUP_REMOVED lines=15> */
[----:B------:R-:W1:Y:S04]  /*00f0*/  LDCU.64 UR4, c[0x0][0x358] ;  /* 0x00006b00ff0477ac */ /* 0x000e680008000a00 */
[----:B------:R-:W-:Y:S02]  /*0100*/  SHF.R.S32.HI R7, RZ, 0x1f, R0 ;  /* 0x0000001fff077819 */ /* 0x000fe40000011400 */
[----:B0-----:R-:W-:-:S04]  /*0110*/  IADD3 R4, P0, PT, R0, UR8, RZ ;  /* 0x0000000800047c10 */ /* 0x001fc8000ff1e0ff */
[----:B------:R-:W-:-:S05]  /*0120*/  IADD3.X R5, PT, PT, R7, UR9, RZ, P0, !PT ;  /* 0x0000000907057c10 */ /* 0x000fca00087fe4ff */
[----:B-1----:R-:W2:Y:S01]  /*0130*/  LDG.E.U8 R4, desc[UR4][R4.64] ;  /* 0x0000000404047981 */ /* 0x002ea2000c1e1100 */
[----:B------:R-:W-:-:S04]  /*0140*/  IADD3 R6, P0, PT, R0, UR10, RZ ;  /* 0x0000000a00067c10 */ /* 0x000fc8000ff1e0ff */
[----:B------:R-:W-:Y:S01]  /*0150*/  IADD3.X R7, PT, PT, R7, UR11, RZ, P0, !PT ;  /* 0x0000000b07077c10 */ /* 0x000fe200087fe4ff */
[----:B--2---:R-:W0:Y:S02]  /*0160*/  I2F.F64.U16 R2, R4 ;  /* 0x0000000400027312 */ /* 0x004e240000101800 */
[----:B0-----:R-:W-:-:S10]  /*0170*/  DADD R2, R2, R2 ;  /* 0x0000000002027229 */ /* 0x001fd40000000002 */
[----:B------:R-:W0:Y:S02]  /*0180*/  F2I.U32.F64.TRUNC R3, R2 ;  /* 0x0000000200037311 */ /* 0x000e24000030d000 */
[----:B0-----:R-:W-:Y:S01]  /*0190*/  STG.E.U8 desc[UR4][R6.64], R3 ;  /* 0x0000000306007986 */ /* 0x001fe2000c101104 */
[----:B------:R-:W-:Y:S05]  /*01a0*/  EXIT ;  /* 0x000000000000794d */ /* 0x000fea0003800000 */
.L_x_10:
        /* <DEDUP_REMOVED lines=13> */
.L_x_13:


//--------------------- .nv.shared.reserved.0     --------------------------
	.section	.nv.shared.reserved.0,"aw",@nobits
	.weak		__nv_reservedSMEM_offset_0_alias
	.size		__nv_reservedSMEM_offset_0_alias, 0, 64
	.other		__nv_reservedSMEM_offset_0_alias,@"STO_CUDA_RESERVED_SHARED STV_DEFAULT"
__nv_reservedSMEM_offset_0_alias:
	.zero		0
	.zero		64


//--------------------- .nv.constant0._Z10blurKernelPhS_iii --------------------------
	.section	.nv.constant0._Z10blurKernelPhS_iii,"a",@progbits
	.sectionflags	@""
	.align	4
.nv.constant0._Z10blurKernelPhS_iii:
	.zero		924


//--------------------- .nv.constant0._Z9rgbToGrayPhS_ii --------------------------
	.section	.nv.constant0._Z9rgbToGrayPhS_ii,"a",@progbits
	.sectionflags	@""
	.align	4
.nv.constant0._Z9rgbToGrayPhS_ii:
	.zero		920


//--------------------- .nv.constant0._Z10scalePixelPhS_ii --------------------------
	.section	.nv.constant0._Z10scalePixelPhS_ii,"a",@progbits
	.sectionflags	@""
	.align	4
.nv.constant0._Z10scalePixelPhS_ii:
	.zero		920


//--------------------- SYMBOLS --------------------------

	.type		.nv.reservedSmem.offset0,@object
	.size		.nv.reservedSmem.offset0,0x4
